//
// Generated by NVIDIA NVVM Compiler
//
// Compiler Build ID: CL-36424714
// Cuda compilation tools, release 13.0, V13.0.88
// Based on NVVM 20.0.0
//

.version 9.0
.target sm_100
.address_size 64

	// .globl	squaredLossKernel
.func  (.param .b64 func_retval0) __internal_accurate_pow
(
	.param .b64 __internal_accurate_pow_param_0
)
;
.extern .shared .align 16 .b8 sharedData[];

.visible .entry squaredLossKernel(
	.param .u32 squaredLossKernel_param_0,
	.param .u64 .ptr .align 1 squaredLossKernel_param_1,
	.param .u64 .ptr .align 1 squaredLossKernel_param_2,
	.param .u64 .ptr .align 1 squaredLossKernel_param_3,
	.param .u64 .ptr .align 1 squaredLossKernel_param_4
)
{
	.reg .pred 	%p<18>;
	.reg .b32 	%r<31>;
	.reg .b64 	%rd<16>;
	.reg .b64 	%fd<28>;

	ld.param.u64 	%rd3, [squaredLossKernel_param_1];
	ld.param.u64 	%rd4, [squaredLossKernel_param_2];
	ld.param.u64 	%rd1, [squaredLossKernel_param_3];
	ld.param.u64 	%rd2, [squaredLossKernel_param_4];
	cvta.to.global.u64 	%rd5, %rd4;
	cvta.to.global.u64 	%rd6, %rd3;
	mov.u32 	%r1, %tid.x;
	mov.u32 	%r2, %ctaid.x;
	mov.u32 	%r30, %ntid.x;
	mad.lo.s32 	%r4, %r2, %r30, %r1;
	mul.wide.s32 	%rd7, %r4, 8;
	add.s64 	%rd8, %rd6, %rd7;
	ld.global.f64 	%fd9, [%rd8];
	add.s64 	%rd9, %rd5, %rd7;
	ld.global.f64 	%fd10, [%rd9];
	sub.f64 	%fd1, %fd9, %fd10;
	{
	.reg .b32 %temp; 
	mov.b64 	{%temp, %r5}, %fd1;
	}
	mov.f64 	%fd11, 0d4000000000000000;
	{
	.reg .b32 %temp; 
	mov.b64 	{%temp, %r11}, %fd11;
	}
	and.b32  	%r7, %r11, 2146435072;
	setp.eq.s32 	%p1, %r7, 1062207488;
	abs.f64 	%fd2, %fd1;
	{ // callseq 0, 0
	.param .b64 param0;
	st.param.f64 	[param0], %fd2;
	.param .b64 retval0;
	call.uni (retval0), 
	__internal_accurate_pow, 
	(
	param0
	);
	ld.param.f64 	%fd12, [retval0];
	} // callseq 0
	setp.lt.s32 	%p2, %r5, 0;
	neg.f64 	%fd14, %fd12;
	selp.f64 	%fd15, %fd14, %fd12, %p1;
	selp.f64 	%fd27, %fd15, %fd12, %p2;
	setp.neu.f64 	%p3, %fd1, 0d0000000000000000;
	@%p3 bra 	$L__BB0_2;
	setp.eq.s32 	%p4, %r7, 1062207488;
	selp.b32 	%r12, %r5, 0, %p4;
	setp.lt.s32 	%p5, %r11, 0;
	or.b32  	%r13, %r12, 2146435072;
	selp.b32 	%r14, %r13, %r12, %p5;
	mov.b32 	%r15, 0;
	mov.b64 	%fd27, {%r15, %r14};
$L__BB0_2:
	add.f64 	%fd16, %fd1, 0d4000000000000000;
	{
	.reg .b32 %temp; 
	mov.b64 	{%temp, %r16}, %fd16;
	}
	and.b32  	%r17, %r16, 2146435072;
	setp.ne.s32 	%p6, %r17, 2146435072;
	@%p6 bra 	$L__BB0_7;
	setp.num.f64 	%p7, %fd1, %fd1;
	@%p7 bra 	$L__BB0_5;
	mov.f64 	%fd17, 0d4000000000000000;
	add.rn.f64 	%fd27, %fd1, %fd17;
	bra.uni 	$L__BB0_7;
$L__BB0_5:
	setp.neu.f64 	%p8, %fd2, 0d7FF0000000000000;
	@%p8 bra 	$L__BB0_7;
	setp.lt.s32 	%p9, %r5, 0;
	setp.eq.s32 	%p10, %r7, 1062207488;
	setp.lt.s32 	%p11, %r11, 0;
	selp.b32 	%r19, 0, 2146435072, %p11;
	and.b32  	%r20, %r11, 2147483647;
	setp.ne.s32 	%p12, %r20, 1071644672;
	or.b32  	%r21, %r19, -2147483648;
	selp.b32 	%r22, %r21, %r19, %p12;
	selp.b32 	%r23, %r22, %r19, %p10;
	selp.b32 	%r24, %r23, %r19, %p9;
	mov.b32 	%r25, 0;
	mov.b64 	%fd27, {%r25, %r24};
$L__BB0_7:
	setp.eq.f64 	%p13, %fd1, 0d3FF0000000000000;
	mul.f64 	%fd18, %fd27, 0d3FE0000000000000;
	selp.f64 	%fd19, 0d3FE0000000000000, %fd18, %p13;
	cvta.to.global.u64 	%rd10, %rd1;
	add.s64 	%rd12, %rd10, %rd7;
	st.global.f64 	[%rd12], %fd19;
	shl.b32 	%r26, %r1, 3;
	mov.u32 	%r27, sharedData;
	add.s32 	%r8, %r27, %r26;
	st.shared.f64 	[%r8], %fd19;
	bar.sync 	0;
	setp.lt.u32 	%p14, %r30, 2;
	@%p14 bra 	$L__BB0_11;
$L__BB0_8:
	shr.u32 	%r10, %r30, 1;
	setp.ge.u32 	%p15, %r1, %r10;
	@%p15 bra 	$L__BB0_10;
	shl.b32 	%r28, %r10, 3;
	add.s32 	%r29, %r8, %r28;
	ld.shared.f64 	%fd20, [%r29];
	ld.shared.f64 	%fd21, [%r8];
	add.f64 	%fd22, %fd20, %fd21;
	st.shared.f64 	[%r8], %fd22;
$L__BB0_10:
	bar.sync 	0;
	setp.gt.u32 	%p16, %r30, 3;
	mov.u32 	%r30, %r10;
	@%p16 bra 	$L__BB0_8;
$L__BB0_11:
	setp.ne.s32 	%p17, %r1, 0;
	@%p17 bra 	$L__BB0_13;
	ld.shared.f64 	%fd23, [sharedData];
	cvta.to.global.u64 	%rd13, %rd2;
	mul.wide.u32 	%rd14, %r2, 8;
	add.s64 	%rd15, %rd13, %rd14;
	ld.global.f64 	%fd24, [%rd15];
	add.f64 	%fd25, %fd23, %fd24;
	st.global.f64 	[%rd15], %fd25;
$L__BB0_13:
	ret;

}
.func  (.param .b64 func_retval0) __internal_accurate_pow(
	.param .b64 __internal_accurate_pow_param_0
)
{
	.reg .pred 	%p<8>;
	.reg .b32 	%r<49>;
	.reg .b32 	%f<3>;
	.reg .b64 	%fd<109>;

	ld.param.f64 	%fd10, [__internal_accurate_pow_param_0];
	{
	.reg .b32 %temp; 
	mov.b64 	{%temp, %r46}, %fd10;
	}
	{
	.reg .b32 %temp; 
	mov.b64 	{%r45, %temp}, %fd10;
	}
	shr.u32 	%r47, %r46, 20;
	setp.gt.u32 	%p1, %r46, 1048575;
	@%p1 bra 	$L__BB1_2;
	mul.f64 	%fd11, %fd10, 0d4350000000000000;
	{
	.reg .b32 %temp; 
	mov.b64 	{%temp, %r46}, %fd11;
	}
	{
	.reg .b32 %temp; 
	mov.b64 	{%r45, %temp}, %fd11;
	}
	shr.u32 	%r16, %r46, 20;
	add.s32 	%r47, %r16, -54;
$L__BB1_2:
	add.s32 	%r48, %r47, -1023;
	and.b32  	%r17, %r46, -2146435073;
	or.b32  	%r18, %r17, 1072693248;
	mov.b64 	%fd107, {%r45, %r18};
	setp.lt.u32 	%p2, %r18, 1073127583;
	@%p2 bra 	$L__BB1_4;
	{
	.reg .b32 %temp; 
	mov.b64 	{%r19, %temp}, %fd107;
	}
	{
	.reg .b32 %temp; 
	mov.b64 	{%temp, %r20}, %fd107;
	}
	add.s32 	%r21, %r20, -1048576;
	mov.b64 	%fd107, {%r19, %r21};
	add.s32 	%r48, %r47, -1022;
$L__BB1_4:
	add.f64 	%fd12, %fd107, 0dBFF0000000000000;
	add.f64 	%fd13, %fd107, 0d3FF0000000000000;
	rcp.approx.ftz.f64 	%fd14, %fd13;
	neg.f64 	%fd15, %fd13;
	fma.rn.f64 	%fd16, %fd15, %fd14, 0d3FF0000000000000;
	fma.rn.f64 	%fd17, %fd16, %fd16, %fd16;
	fma.rn.f64 	%fd18, %fd17, %fd14, %fd14;
	mul.f64 	%fd19, %fd12, %fd18;
	fma.rn.f64 	%fd20, %fd12, %fd18, %fd19;
	mul.f64 	%fd21, %fd20, %fd20;
	fma.rn.f64 	%fd22, %fd21, 0d3EB0F5FF7D2CAFE2, 0d3ED0F5D241AD3B5A;
	fma.rn.f64 	%fd23, %fd22, %fd21, 0d3EF3B20A75488A3F;
	fma.rn.f64 	%fd24, %fd23, %fd21, 0d3F1745CDE4FAECD5;
	fma.rn.f64 	%fd25, %fd24, %fd21, 0d3F3C71C7258A578B;
	fma.rn.f64 	%fd26, %fd25, %fd21, 0d3F6249249242B910;
	fma.rn.f64 	%fd27, %fd26, %fd21, 0d3F89999999999DFB;
	sub.f64 	%fd28, %fd12, %fd20;
	add.f64 	%fd29, %fd28, %fd28;
	neg.f64 	%fd30, %fd20;
	fma.rn.f64 	%fd31, %fd30, %fd12, %fd29;
	mul.f64 	%fd32, %fd18, %fd31;
	fma.rn.f64 	%fd33, %fd21, %fd27, 0d3FB5555555555555;
	mov.f64 	%fd34, 0d3FB5555555555555;
	sub.f64 	%fd35, %fd34, %fd33;
	fma.rn.f64 	%fd36, %fd21, %fd27, %fd35;
	add.f64 	%fd37, %fd36, 0dBC46A4CB00B9E7B0;
	add.f64 	%fd38, %fd33, %fd37;
	sub.f64 	%fd39, %fd33, %fd38;
	add.f64 	%fd40, %fd37, %fd39;
	mul.rn.f64 	%fd41, %fd20, %fd20;
	neg.f64 	%fd42, %fd41;
	fma.rn.f64 	%fd43, %fd20, %fd20, %fd42;
	{
	.reg .b32 %temp; 
	mov.b64 	{%r22, %temp}, %fd32;
	}
	{
	.reg .b32 %temp; 
	mov.b64 	{%temp, %r23}, %fd32;
	}
	add.s32 	%r24, %r23, 1048576;
	mov.b64 	%fd44, {%r22, %r24};
	fma.rn.f64 	%fd45, %fd20, %fd44, %fd43;
	mul.rn.f64 	%fd46, %fd41, %fd20;
	neg.f64 	%fd47, %fd46;
	fma.rn.f64 	%fd48, %fd41, %fd20, %fd47;
	fma.rn.f64 	%fd49, %fd41, %fd32, %fd48;
	fma.rn.f64 	%fd50, %fd45, %fd20, %fd49;
	mul.rn.f64 	%fd51, %fd38, %fd46;
	neg.f64 	%fd52, %fd51;
	fma.rn.f64 	%fd53, %fd38, %fd46, %fd52;
	fma.rn.f64 	%fd54, %fd38, %fd50, %fd53;
	fma.rn.f64 	%fd55, %fd40, %fd46, %fd54;
	add.f64 	%fd56, %fd51, %fd55;
	sub.f64 	%fd57, %fd51, %fd56;
	add.f64 	%fd58, %fd55, %fd57;
	add.f64 	%fd59, %fd20, %fd56;
	sub.f64 	%fd60, %fd20, %fd59;
	add.f64 	%fd61, %fd56, %fd60;
	add.f64 	%fd62, %fd58, %fd61;
	add.f64 	%fd63, %fd32, %fd62;
	add.f64 	%fd64, %fd59, %fd63;
	sub.f64 	%fd65, %fd59, %fd64;
	add.f64 	%fd66, %fd63, %fd65;
	xor.b32  	%r25, %r48, -2147483648;
	mov.b32 	%r26, 1127219200;
	mov.b64 	%fd67, {%r25, %r26};
	mov.b32 	%r27, -2147483648;
	mov.b64 	%fd68, {%r27, %r26};
	sub.f64 	%fd69, %fd67, %fd68;
	fma.rn.f64 	%fd70, %fd69, 0d3FE62E42FEFA39EF, %fd64;
	fma.rn.f64 	%fd71, %fd69, 0dBFE62E42FEFA39EF, %fd70;
	sub.f64 	%fd72, %fd71, %fd64;
	sub.f64 	%fd73, %fd66, %fd72;
	fma.rn.f64 	%fd74, %fd69, 0d3C7ABC9E3B39803F, %fd73;
	add.f64 	%fd75, %fd70, %fd74;
	sub.f64 	%fd76, %fd70, %fd75;
	add.f64 	%fd77, %fd74, %fd76;
	mov.f64 	%fd78, 0d4000000000000000;
	{
	.reg .b32 %temp; 
	mov.b64 	{%temp, %r28}, %fd78;
	}
	{
	.reg .b32 %temp; 
	mov.b64 	{%r29, %temp}, %fd78;
	}
	shl.b32 	%r30, %r28, 1;
	setp.gt.u32 	%p3, %r30, -33554433;
	and.b32  	%r31, %r28, -15728641;
	selp.b32 	%r32, %r31, %r28, %p3;
	mov.b64 	%fd79, {%r29, %r32};
	mul.rn.f64 	%fd80, %fd75, %fd79;
	neg.f64 	%fd81, %fd80;
	fma.rn.f64 	%fd82, %fd75, %fd79, %fd81;
	fma.rn.f64 	%fd83, %fd77, %fd79, %fd82;
	add.f64 	%fd4, %fd80, %fd83;
	sub.f64 	%fd84, %fd80, %fd4;
	add.f64 	%fd5, %fd83, %fd84;
	fma.rn.f64 	%fd85, %fd4, 0d3FF71547652B82FE, 0d4338000000000000;
	{
	.reg .b32 %temp; 
	mov.b64 	{%r13, %temp}, %fd85;
	}
	mov.f64 	%fd86, 0dC338000000000000;
	add.rn.f64 	%fd87, %fd85, %fd86;
	fma.rn.f64 	%fd88, %fd87, 0dBFE62E42FEFA39EF, %fd4;
	fma.rn.f64 	%fd89, %fd87, 0dBC7ABC9E3B39803F, %fd88;
	fma.rn.f64 	%fd90, %fd89, 0d3E5ADE1569CE2BDF, 0d3E928AF3FCA213EA;
	fma.rn.f64 	%fd91, %fd90, %fd89, 0d3EC71DEE62401315;
	fma.rn.f64 	%fd92, %fd91, %fd89, 0d3EFA01997C89EB71;
	fma.rn.f64 	%fd93, %fd92, %fd89, 0d3F2A01A014761F65;
	fma.rn.f64 	%fd94, %fd93, %fd89, 0d3F56C16C1852B7AF;
	fma.rn.f64 	%fd95, %fd94, %fd89, 0d3F81111111122322;
	fma.rn.f64 	%fd96, %fd95, %fd89, 0d3FA55555555502A1;
	fma.rn.f64 	%fd97, %fd96, %fd89, 0d3FC5555555555511;
	fma.rn.f64 	%fd98, %fd97, %fd89, 0d3FE000000000000B;
	fma.rn.f64 	%fd99, %fd98, %fd89, 0d3FF0000000000000;
	fma.rn.f64 	%fd100, %fd99, %fd89, 0d3FF0000000000000;
	{
	.reg .b32 %temp; 
	mov.b64 	{%r14, %temp}, %fd100;
	}
	{
	.reg .b32 %temp; 
	mov.b64 	{%temp, %r15}, %fd100;
	}
	shl.b32 	%r33, %r13, 20;
	add.s32 	%r34, %r33, %r15;
	mov.b64 	%fd108, {%r14, %r34};
	{
	.reg .b32 %temp; 
	mov.b64 	{%temp, %r35}, %fd4;
	}
	mov.b32 	%f2, %r35;
	abs.f32 	%f1, %f2;
	setp.lt.f32 	%p4, %f1, 0f4086232B;
	@%p4 bra 	$L__BB1_7;
	setp.lt.f64 	%p5, %fd4, 0d0000000000000000;
	add.f64 	%fd101, %fd4, 0d7FF0000000000000;
	selp.f64 	%fd108, 0d0000000000000000, %fd101, %p5;
	setp.geu.f32 	%p6, %f1, 0f40874800;
	@%p6 bra 	$L__BB1_7;
	shr.u32 	%r36, %r13, 31;
	add.s32 	%r37, %r13, %r36;
	shr.s32 	%r38, %r37, 1;
	shl.b32 	%r39, %r38, 20;
	add.s32 	%r40, %r15, %r39;
	mov.b64 	%fd102, {%r14, %r40};
	sub.s32 	%r41, %r13, %r38;
	shl.b32 	%r42, %r41, 20;
	add.s32 	%r43, %r42, 1072693248;
	mov.b32 	%r44, 0;
	mov.b64 	%fd103, {%r44, %r43};
	mul.f64 	%fd108, %fd103, %fd102;
$L__BB1_7:
	abs.f64 	%fd104, %fd108;
	setp.eq.f64 	%p7, %fd104, 0d7FF0000000000000;
	fma.rn.f64 	%fd105, %fd108, %fd5, %fd108;
	selp.f64 	%fd106, %fd108, %fd105, %p7;
	st.param.f64 	[func_retval0], %fd106;
	ret;

}


// ===== COMPILED SASS (sm_100) =====

	.target	sm_100

	.elftype	@"ET_EXEC"


//--------------------- .note.nv.tkinfo           --------------------------
	.section	.note.nv.tkinfo,"",@"SHT_NOTE"
	.sectionflags	@"SHF_NOTE_NV_TKINFO"
	.tkinfo
        /*0018*/ 	.word	0x00000002
        /*0030*/ 	.string	""
        /*0030*/ 	.string	"ptxas"
        /*0030*/ 	.string	"Cuda compilation tools, release 13.0, V13.0.88"
        /*0030*/ 	.string	"Build cuda_13.0.r13.0/compiler.36424714_0"
        /*0030*/ 	.string	"-arch sm_100 -m 64 "



//--------------------- .note.nv.cuinfo           --------------------------
	.section	.note.nv.cuinfo,"",@"SHT_NOTE"
	.sectionflags	@"SHF_NOTE_NV_CUINFO"
        /*0018*/ 	.short	0x0002
        /*001a*/ 	.short	0x0064
        /*001c*/ 	.short	0x0082
	.zero		2


//--------------------- .nv.info                  --------------------------
	.section	.nv.info,"",@"SHT_CUDA_INFO"
	.align	4


	//----- nvinfo : EIATTR_REGCOUNT
	.align		4
        /*0000*/ 	.byte	0x04, 0x2f
        /*0002*/ 	.short	(.L_1 - .L_0)
	.align		4
.L_0:
        /*0004*/ 	.word	index@(squaredLossKernel)
        /*0008*/ 	.word	0x0000001e


	//----- nvinfo : EIATTR_FRAME_SIZE
	.align		4
.L_1:
        /*000c*/ 	.byte	0x04, 0x11
        /*000e*/ 	.short	(.L_3 - .L_2)
	.align		4
.L_2:
        /*0010*/ 	.word	index@($squaredLossKernel$__internal_accurate_pow)
        /*0014*/ 	.word	0x00000000


	//----- nvinfo : EIATTR_FRAME_SIZE
	.align		4
.L_3:
        /*0018*/ 	.byte	0x04, 0x11
        /*001a*/ 	.short	(.L_5 - .L_4)
	.align		4
.L_4:
        /*001c*/ 	.word	index@(squaredLossKernel)
        /*0020*/ 	.word	0x00000000


	//----- nvinfo : EIATTR_MIN_STACK_SIZE
	.align		4
.L_5:
        /*0024*/ 	.byte	0x04, 0x12
        /*0026*/ 	.short	(.L_7 - .L_6)
	.align		4
.L_6:
        /*0028*/ 	.word	index@(squaredLossKernel)
        /*002c*/ 	.word	0x00000000
.L_7:


//--------------------- .nv.compat                --------------------------
	.section	.nv.compat,"",@"SHT_CUDA_COMPAT_INFO"
	.align	4
        /*0000*/ 	.byte	0x02, 0x09, 0x00, 0x00, 0x02, 0x02, 0x01, 0x00, 0x02, 0x05, 0x05, 0x00, 0x03, 0x07, 0x01, 0x01
        /*0010*/ 	.byte	0x02, 0x03, 0x00, 0x00, 0x02, 0x06, 0x01, 0x00, 0x04, 0x0b, 0x08, 0x00, 0x01, 0x00, 0x00, 0x00
        /*0020*/ 	.byte	0x00, 0x00, 0x00, 0x00


//--------------------- .nv.info.squaredLossKernel --------------------------
	.section	.nv.info.squaredLossKernel,"",@"SHT_CUDA_INFO"
	.sectionflags	@""
	.align	4


	//----- nvinfo : EIATTR_CUDA_API_VERSION
	.align		4
        /*0000*/ 	.byte	0x04, 0x37
        /*0002*/ 	.short	(.L_9 - .L_8)
.L_8:
        /*0004*/ 	.word	0x00000082


	//----- nvinfo : EIATTR_KPARAM_INFO
	.align		4
.L_9:
        /*0008*/ 	.byte	0x04, 0x17
        /*000a*/ 	.short	(.L_11 - .L_10)
.L_10:
        /*000c*/ 	.word	0x00000000
        /*0010*/ 	.short	0x0004
        /*0012*/ 	.short	0x0020
        /*0014*/ 	.byte	0x00, 0xf5, 0x21, 0x00


	//----- nvinfo : EIATTR_KPARAM_INFO
	.align		4
.L_11:
        /*0018*/ 	.byte	0x04, 0x17
        /*001a*/ 	.short	(.L_13 - .L_12)
.L_12:
        /*001c*/ 	.word	0x00000000
        /*0020*/ 	.short	0x0003
        /*0022*/ 	.short	0x0018
        /*0024*/ 	.byte	0x00, 0xf5, 0x21, 0x00


	//----- nvinfo : EIATTR_KPARAM_INFO
	.align		4
.L_13:
        /*0028*/ 	.byte	0x04, 0x17
        /*002a*/ 	.short	(.L_15 - .L_14)
.L_14:
        /*002c*/ 	.word	0x00000000
        /*0030*/ 	.short	0x0002
        /*0032*/ 	.short	0x0010
        /*0034*/ 	.byte	0x00, 0xf5, 0x21, 0x00


	//----- nvinfo : EIATTR_KPARAM_INFO
	.align		4
.L_15:
        /*0038*/ 	.byte	0x04, 0x17
        /*003a*/ 	.short	(.L_17 - .L_16)
.L_16:
        /*003c*/ 	.word	0x00000000
        /*0040*/ 	.short	0x0001
        /*0042*/ 	.short	0x0008
        /*0044*/ 	.byte	0x00, 0xf5, 0x21, 0x00


	//----- nvinfo : EIATTR_KPARAM_INFO
	.align		4
.L_17:
        /*0048*/ 	.byte	0x04, 0x17
        /*004a*/ 	.short	(.L_19 - .L_18)
.L_18:
        /*004c*/ 	.word	0x00000000
        /*0050*/ 	.short	0x0000
        /*0052*/ 	.short	0x0000
        /*0054*/ 	.byte	0x00, 0xf0, 0x11, 0x00


	//----- nvinfo : EIATTR_SPARSE_MMA_MASK
	.align		4
.L_19:
        /*0058*/ 	.byte	0x03, 0x50
        /*005a*/ 	.short	0x0000


	//----- nvinfo : EIATTR_MAXREG_COUNT
	.align		4
        /*005c*/ 	.byte	0x03, 0x1b
        /*005e*/ 	.short	0x00ff


	//----- nvinfo : EIATTR_NUM_BARRIERS
	.align		4
        /*0060*/ 	.byte	0x02, 0x4c
        /*0062*/ 	.byte	0x01
	.zero		1


	//----- nvinfo : EIATTR_MERCURY_ISA_VERSION
	.align		4
        /*0064*/ 	.byte	0x03, 0x5f
        /*0066*/ 	.short	0x0101


	//----- nvinfo : EIATTR_VRC_CTA_INIT_COUNT
	.align		4
        /*0068*/ 	.byte	0x02, 0x4a
	.zero		1
	.zero		1


	//----- nvinfo : EIATTR_EXIT_INSTR_OFFSETS
	.align		4
        /*006c*/ 	.byte	0x04, 0x1c
        /*006e*/ 	.short	(.L_21 - .L_20)


	//   ....[0]....
.L_20:
        /*0070*/ 	.word	0x000003d0


	//   ....[1]....
        /*0074*/ 	.word	0x00000470


	//----- nvinfo : EIATTR_CRS_STACK_SIZE
	.align		4
.L_21:
        /*0078*/ 	.byte	0x04, 0x1e
        /*007a*/ 	.short	(.L_23 - .L_22)
.L_22:
        /*007c*/ 	.word	0x00000000


	//----- nvinfo : EIATTR_CBANK_PARAM_SIZE
	.align		4
.L_23:
        /*0080*/ 	.byte	0x03, 0x19
        /*0082*/ 	.short	0x0028


	//----- nvinfo : EIATTR_PARAM_CBANK
	.align		4
        /*0084*/ 	.byte	0x04, 0x0a
        /*0086*/ 	.short	(.L_25 - .L_24)
	.align		4
.L_24:
        /*0088*/ 	.word	index@(.nv.constant0.squaredLossKernel)
        /*008c*/ 	.short	0x0380
        /*008e*/ 	.short	0x0028


	//----- nvinfo : EIATTR_SW_WAR
	.align		4
.L_25:
        /*0090*/ 	.byte	0x04, 0x36
        /*0092*/ 	.short	(.L_27 - .L_26)
.L_26:
        /*0094*/ 	.word	0x00000008
.L_27:


//--------------------- .nv.callgraph             --------------------------
	.section	.nv.callgraph,"",@"SHT_CUDA_CALLGRAPH"
	.align	4
	.sectionentsize	8
	.align		4
        /*0000*/ 	.word	0x00000000
	.align		4
        /*0004*/ 	.word	0xffffffff
	.align		4
        /*0008*/ 	.word	0x00000000
	.align		4
        /*000c*/ 	.word	0xfffffffe
	.align		4
        /*0010*/ 	.word	0x00000000
	.align		4
        /*0014*/ 	.word	0xfffffffd
	.align		4
        /*0018*/ 	.word	0x00000000
	.align		4
        /*001c*/ 	.word	0xfffffffc


//--------------------- .text.squaredLossKernel   --------------------------
	.section	.text.squaredLossKernel,"ax",@progbits
	.align	128
        .global         squaredLossKernel
        .type           squaredLossKernel,@function
        .size           squaredLossKernel,(.L_x_7 - squaredLossKernel)
        .other          squaredLossKernel,@"STO_CUDA_ENTRY STV_DEFAULT"
squaredLossKernel:
.text.squaredLossKernel:
[----:B------:R-:W-:Y:S01]  /*0000*/  LDC R1, c[0x0][0x37c] ;  /* 0x0000df00ff017b82 */ /* 0x000fe20000000800 */
[----:B------:R-:W0:Y:S07]  /*0010*/  S2R R2, SR_TID.X ;  /* 0x0000000000027919 */ /* 0x000e2e0000002100 */
[----:B------:R-:W1:Y:S01]  /*0020*/  LDC.64 R8, c[0x0][0x390] ;  /* 0x0000e400ff087b82 */ /* 0x000e620000000a00 */
[----:B------:R-:W0:Y:S01]  /*0030*/  LDCU UR4, c[0x0][0x360] ;  /* 0x00006c00ff0477ac */ /* 0x000e220008000800 */
[----:B------:R-:W0:Y:S01]  /*0040*/  S2R R3, SR_CTAID.X ;  /* 0x0000000000037919 */ /* 0x000e220000002500 */
[----:B------:R-:W2:Y:S05]  /*0050*/  LDCU.64 UR6, c[0x0][0x358] ;  /* 0x00006b00ff0677ac */ /* 0x000eaa0008000a00 */
[----:B------:R-:W3:Y:S01]  /*0060*/  LDC.64 R6, c[0x0][0x388] ;  /* 0x0000e200ff067b82 */ /* 0x000ee20000000a00 */
[----:B0-----:R-:W-:-:S04]  /*0070*/  IMAD R26, R3, UR4, R2 ;  /* 0x00000004031a7c24 */ /* 0x001fc8000f8e0202 */
[----:B-1----:R-:W-:-:S04]  /*0080*/  IMAD.WIDE R8, R26, 0x8, R8 ;  /* 0x000000081a087825 */ /* 0x002fc800078e0208 */
[----:B---3--:R-:W-:Y:S02]  /*0090*/  IMAD.WIDE R6, R26, 0x8, R6 ;  /* 0x000000081a067825 */ /* 0x008fe400078e0206 */
[----:B--2---:R-:W2:Y:S04]  /*00a0*/  LDG.E.64 R8, desc[UR6][R8.64] ;  /* 0x0000000608087981 */ /* 0x004ea8000c1e1b00 */
[----:B------:R-:W2:Y:S01]  /*00b0*/  LDG.E.64 R4, desc[UR6][R6.64] ;  /* 0x0000000606047981 */ /* 0x000ea2000c1e1b00 */
[----:B------:R-:W-:Y:S01]  /*00c0*/  BSSY.RECONVERGENT B0, `(.L_x_0) ;  /* 0x0000005000007945 */ /* 0x000fe20003800200 */
[----:B------:R-:W-:Y:S01]  /*00d0*/  IMAD.U32 R27, RZ, RZ, UR4 ;  /* 0x00000004ff1b7e24 */ /* 0x000fe2000f8e00ff */
[----:B------:R-:W-:Y:S01]  /*00e0*/  MOV R0, 0x110 ;  /* 0x0000011000007802 */ /* 0x000fe20000000f00 */
[----:B--2---:R-:W-:-:S11]  /*00f0*/  DADD R4, R4, -R8 ;  /* 0x0000000004047229 */ /* 0x004fd60000000808 */
[----:B------:R-:W-:Y:S05]  /*0100*/  CALL.REL.NOINC `($squaredLossKernel$__internal_accurate_pow) ;  /* 0x0000000000dc7944 */ /* 0x000fea0003c00000 */
[----:B------:R-:W-:Y:S05]  /*0110*/  BSYNC.RECONVERGENT B0 ;  /* 0x0000000000007941 */ /* 0x000fea0003800200 */
.L_x_0:
[C---:B------:R-:W-:Y:S01]  /*0120*/  DADD R6, R4.reuse, 2 ;  /* 0x4000000004067429 */ /* 0x040fe20000000000 */
[----:B------:R-:W-:Y:S01]  /*0130*/  BSSY.RECONVERGENT B0, `(.L_x_1) ;  /* 0x000000e000007945 */ /* 0x000fe20003800200 */
[----:B------:R-:W-:-:S08]  /*0140*/  DSETP.NEU.AND P0, PT, R4, RZ, PT ;  /* 0x000000ff0400722a */ /* 0x000fd00003f0d000 */
[----:B------:R-:W-:Y:S01]  /*0150*/  LOP3.LUT R6, R7, 0x7ff00000, RZ, 0xc0, !PT ;  /* 0x7ff0000007067812 */ /* 0x000fe200078ec0ff */
[----:B------:R-:W-:-:S03]  /*0160*/  IMAD.MOV.U32 R7, RZ, RZ, R9 ;  /* 0x000000ffff077224 */ /* 0x000fc600078e0009 */
[----:B------:R-:W-:Y:S01]  /*0170*/  ISETP.NE.AND P1, PT, R6, 0x7ff00000, PT ;  /* 0x7ff000000600780c */ /* 0x000fe20003f25270 */
[----:B------:R-:W-:Y:S01]  /*0180*/  IMAD.MOV.U32 R6, RZ, RZ, R8 ;  /* 0x000000ffff067224 */ /* 0x000fe200078e0008 */
[----:B------:R-:W-:-:S11]  /*0190*/  @!P0 CS2R R6, SRZ ;  /* 0x0000000000068805 */ /* 0x000fd6000001ff00 */
[----:B------:R-:W-:Y:S05]  /*01a0*/  @P1 BRA `(.L_x_2) ;  /* 0x0000000000181947 */ /* 0x000fea0003800000 */
[----:B------:R-:W-:-:S14]  /*01b0*/  DSETP.NAN.AND P0, PT, R4, R4, PT ;  /* 0x000000040400722a */ /* 0x000fdc0003f08000 */
[----:B------:R-:W-:Y:S01]  /*01c0*/  @P0 DADD R6, R4, 2 ;  /* 0x4000000004060429 */ /* 0x000fe20000000000 */
[----:B------:R-:W-:Y:S10]  /*01d0*/  @P0 BRA `(.L_x_2) ;  /* 0x00000000000c0947 */ /* 0x000ff40003800000 */
[----:B------:R-:W-:-:S14]  /*01e0*/  DSETP.NEU.AND P0, PT, |R4|, +INF , PT ;  /* 0x7ff000000400742a */ /* 0x000fdc0003f0d200 */
[----:B------:R-:W-:Y:S02]  /*01f0*/  @!P0 IMAD.MOV.U32 R6, RZ, RZ, 0x0 ;  /* 0x00000000ff068424 */ /* 0x000fe400078e00ff */
[----:B------:R-:W-:-:S07]  /*0200*/  @!P0 IMAD.MOV.U32 R7, RZ, RZ, 0x7ff00000 ;  /* 0x7ff00000ff078424 */ /* 0x000fce00078e00ff */
.L_x_2:
[----:B------:R-:W-:Y:S05]  /*0210*/  BSYNC.RECONVERGENT B0 ;  /* 0x0000000000007941 */ /* 0x000fea0003800200 */
.L_x_1:
[----:B------:R-:W0:Y:S01]  /*0220*/  S2UR UR5, SR_CgaCtaId ;  /* 0x00000000000579c3 */ /* 0x000e220000008800 */
[----:B------:R-:W-:Y:S01]  /*0230*/  DMUL R6, R6, 0.5 ;  /* 0x3fe0000006067828 */ /* 0x000fe20000000000 */
[----:B------:R-:W-:Y:S01]  /*0240*/  UMOV UR4, 0x400 ;  /* 0x0000040000047882 */ /* 0x000fe20000000000 */
[----:B------:R-:W-:Y:S01]  /*0250*/  DSETP.NEU.AND P0, PT, R4, 1, PT ;  /* 0x3ff000000400742a */ /* 0x000fe20003f0d000 */
[----:B------:R-:W-:-:S04]  /*0260*/  ISETP.GE.U32.AND P1, PT, R27, 0x2, PT ;  /* 0x000000021b00780c */ /* 0x000fc80003f26070 */
[----:B------:R-:W1:Y:S03]  /*0270*/  LDC.64 R8, c[0x0][0x398] ;  /* 0x0000e600ff087b82 */ /* 0x000e660000000a00 */
[----:B------:R-:W-:Y:S02]  /*0280*/  FSEL R4, R6, RZ, P0 ;  /* 0x000000ff06047208 */ /* 0x000fe40000000000 */
[----:B------:R-:W-:Y:S02]  /*0290*/  FSEL R5, R7, 1.75, P0 ;  /* 0x3fe0000007057808 */ /* 0x000fe40000000000 */
[----:B------:R-:W-:Y:S01]  /*02a0*/  ISETP.NE.AND P0, PT, R2, RZ, PT ;  /* 0x000000ff0200720c */ /* 0x000fe20003f05270 */
[----:B0-----:R-:W-:-:S06]  /*02b0*/  ULEA UR4, UR5, UR4, 0x18 ;  /* 0x0000000405047291 */ /* 0x001fcc000f8ec0ff */
[----:B------:R-:W-:Y:S01]  /*02c0*/  LEA R11, R2, UR4, 0x3 ;  /* 0x00000004020b7c11 */ /* 0x000fe2000f8e18ff */
[----:B-1----:R-:W-:-:S04]  /*02d0*/  IMAD.WIDE R6, R26, 0x8, R8 ;  /* 0x000000081a067825 */ /* 0x002fc800078e0208 */
[----:B------:R0:W-:Y:S04]  /*02e0*/  STS.64 [R11], R4 ;  /* 0x000000040b007388 */ /* 0x0001e80000000a00 */
[----:B------:R0:W-:Y:S01]  /*02f0*/  STG.E.64 desc[UR6][R6.64], R4 ;  /* 0x0000000406007986 */ /* 0x0001e2000c101b06 */
[----:B------:R-:W-:Y:S06]  /*0300*/  BAR.SYNC.DEFER_BLOCKING 0x0 ;  /* 0x0000000000007b1d */ /* 0x000fec0000010000 */
[----:B------:R-:W-:Y:S05]  /*0310*/  @!P1 BRA `(.L_x_3) ;  /* 0x00000000002c9947 */ /* 0x000fea0003800000 */
.L_x_4:
[----:B------:R-:W-:-:S04]  /*0320*/  SHF.R.U32.HI R8, RZ, 0x1, R27 ;  /* 0x00000001ff087819 */ /* 0x000fc8000001161b */
[----:B------:R-:W-:-:S13]  /*0330*/  ISETP.GE.U32.AND P1, PT, R2, R8, PT ;  /* 0x000000080200720c */ /* 0x000fda0003f26070 */
[----:B------:R-:W-:Y:S01]  /*0340*/  @!P1 LEA R0, R8, R11, 0x3 ;  /* 0x0000000b08009211 */ /* 0x000fe200078e18ff */
[----:B0-----:R-:W-:Y:S04]  /*0350*/  @!P1 LDS.64 R6, [R11] ;  /* 0x000000000b069984 */ /* 0x001fe80000000a00 */
[----:B------:R-:W0:Y:S02]  /*0360*/  @!P1 LDS.64 R4, [R0] ;  /* 0x0000000000049984 */ /* 0x000e240000000a00 */
[----:B0-----:R-:W-:-:S07]  /*0370*/  @!P1 DADD R4, R4, R6 ;  /* 0x0000000004049229 */ /* 0x001fce0000000006 */
[----:B------:R1:W-:Y:S01]  /*0380*/  @!P1 STS.64 [R11], R4 ;  /* 0x000000040b009388 */ /* 0x0003e20000000a00 */
[----:B------:R-:W-:Y:S01]  /*0390*/  BAR.SYNC.DEFER_BLOCKING 0x0 ;  /* 0x0000000000007b1d */ /* 0x000fe20000010000 */
[----:B------:R-:W-:Y:S01]  /*03a0*/  ISETP.GT.U32.AND P1, PT, R27, 0x3, PT ;  /* 0x000000031b00780c */ /* 0x000fe20003f24070 */
[----:B------:R-:W-:-:S12]  /*03b0*/  IMAD.MOV.U32 R27, RZ, RZ, R8 ;  /* 0x000000ffff1b7224 */ /* 0x000fd800078e0008 */
[----:B-1----:R-:W-:Y:S05]  /*03c0*/  @P1 BRA `(.L_x_4) ;  /* 0xfffffffc00d41947 */ /* 0x002fea000383ffff */
.L_x_3:
[----:B------:R-:W-:Y:S05]  /*03d0*/  @P0 EXIT ;  /* 0x000000000000094d */ /* 0x000fea0003800000 */
[----:B0-----:R-:W0:Y:S02]  /*03e0*/  LDC.64 R4, c[0x0][0x3a0] ;  /* 0x0000e800ff047b82 */ /* 0x001e240000000a00 */
[----:B0-----:R-:W-:-:S05]  /*03f0*/  IMAD.WIDE.U32 R4, R3, 0x8, R4 ;  /* 0x0000000803047825 */ /* 0x001fca00078e0004 */
[----:B------:R-:W2:Y:S01]  /*0400*/  LDG.E.64 R6, desc[UR6][R4.64] ;  /* 0x0000000604067981 */ /* 0x000ea2000c1e1b00 */
[----:B------:R-:W0:Y:S01]  /*0410*/  S2UR UR5, SR_CgaCtaId ;  /* 0x00000000000579c3 */ /* 0x000e220000008800 */
[----:B------:R-:W-:Y:S02]  /*0420*/  UMOV UR4, 0x400 ;  /* 0x0000040000047882 */ /* 0x000fe40000000000 */
[----:B0-----:R-:W-:-:S09]  /*0430*/  ULEA UR4, UR5, UR4, 0x18 ;  /* 0x0000000405047291 */ /* 0x001fd2000f8ec0ff */
[----:B------:R-:W2:Y:S02]  /*0440*/  LDS.64 R2, [UR4] ;  /* 0x00000004ff027984 */ /* 0x000ea40008000a00 */
[----:B--2---:R-:W-:-:S07]  /*0450*/  DADD R2, R2, R6 ;  /* 0x0000000002027229 */ /* 0x004fce0000000006 */
[----:B------:R-:W-:Y:S01]  /*0460*/  STG.E.64 desc[UR6][R4.64], R2 ;  /* 0x0000000204007986 */ /* 0x000fe2000c101b06 */
[----:B------:R-:W-:Y:S05]  /*0470*/  EXIT ;  /* 0x000000000000794d */ /* 0x000fea0003800000 */
        .type           $squaredLossKernel$__internal_accurate_pow,@function
        .size           $squaredLossKernel$__internal_accurate_pow,(.L_x_7 - $squaredLossKernel$__internal_accurate_pow)
$squaredLossKernel$__internal_accurate_pow:
[----:B------:R-:W-:Y:S01]  /*0480*/  DADD R6, -RZ, |R4| ;  /* 0x00000000ff067229 */ /* 0x000fe20000000504 */
[----:B------:R-:W-:Y:S01]  /*0490*/  IMAD.MOV.U32 R14, RZ, RZ, RZ ;  /* 0x000000ffff0e7224 */ /* 0x000fe200078e00ff */
[----:B------:R-:W-:Y:S01]  /*04a0*/  MOV R19, 0x3ed0f5d2 ;  /* 0x3ed0f5d200137802 */ /* 0x000fe20000000f00 */
[----:B------:R-:W-:Y:S01]  /*04b0*/  IMAD.MOV.U32 R18, RZ, RZ, 0x41ad3b5a ;  /* 0x41ad3b5aff127424 */ /* 0x000fe200078e00ff */
[----:B------:R-:W-:Y:S01]  /*04c0*/  UMOV UR4, 0x7d2cafe2 ;  /* 0x7d2cafe200047882 */ /* 0x000fe20000000000 */
[----:B------:R-:W-:Y:S01]  /*04d0*/  UMOV UR5, 0x3eb0f5ff ;  /* 0x3eb0f5ff00057882 */ /* 0x000fe20000000000 */
[----:B------:R-:W-:Y:S01]  /*04e0*/  UMOV UR8, 0x3b39803f ;  /* 0x3b39803f00087882 */ /* 0x000fe20000000000 */
[----:B------:R-:W-:-:S03]  /*04f0*/  UMOV UR9, 0x3c7abc9e ;  /* 0x3c7abc9e00097882 */ /* 0x000fc60000000000 */
[----:B------:R-:W-:Y:S01]  /*0500*/  ISETP.GT.U32.AND P0, PT, R7, 0xfffff, PT ;  /* 0x000fffff0700780c */ /* 0x000fe20003f04070 */
[----:B------:R-:W-:-:S12]  /*0510*/  IMAD.MOV.U32 R10, RZ, RZ, R7 ;  /* 0x000000ffff0a7224 */ /* 0x000fd800078e0007 */
[----:B------:R-:W-:-:S10]  /*0520*/  @!P0 DMUL R8, R6, 1.80143985094819840000e+16 ;  /* 0x4350000006088828 */ /* 0x000fd40000000000 */
[----:B------:R-:W-:Y:S02]  /*0530*/  @!P0 IMAD.MOV.U32 R10, RZ, RZ, R9 ;  /* 0x000000ffff0a8224 */ /* 0x000fe400078e0009 */
[----:B------:R-:W-:-:S03]  /*0540*/  @!P0 IMAD.MOV.U32 R6, RZ, RZ, R8 ;  /* 0x000000ffff068224 */ /* 0x000fc600078e0008 */
[----:B------:R-:W-:Y:S02]  /*0550*/  LOP3.LUT R10, R10, 0x800fffff, RZ, 0xc0, !PT ;  /* 0x800fffff0a0a7812 */ /* 0x000fe400078ec0ff */
[----:B------:R-:W-:Y:S02]  /*0560*/  MOV R12, R6 ;  /* 0x00000006000c7202 */ /* 0x000fe40000000f00 */
[----:B------:R-:W-:Y:S02]  /*0570*/  LOP3.LUT R13, R10, 0x3ff00000, RZ, 0xfc, !PT ;  /* 0x3ff000000a0d7812 */ /* 0x000fe400078efcff */
[----:B------:R-:W-:Y:S02]  /*0580*/  SHF.R.U32.HI R6, RZ, 0x14, R7 ;  /* 0x00000014ff067819 */ /* 0x000fe40000011607 */
[----:B------:R-:W-:Y:S02]  /*0590*/  ISETP.GE.U32.AND P1, PT, R13, 0x3ff6a09f, PT ;  /* 0x3ff6a09f0d00780c */ /* 0x000fe40003f26070 */
[----:B------:R-:W-:Y:S01]  /*05a0*/  @!P0 LEA.HI R6, R9, 0xffffffca, RZ, 0xc ;  /* 0xffffffca09068811 */ /* 0x000fe200078f60ff */
[----:B------:R-:W-:-:S04]  /*05b0*/  HFMA2 R9, -RZ, RZ, 3.59375, 0 ;  /* 0x43300000ff097431 */ /* 0x000fc800000001ff */
[----:B------:R-:W-:-:S06]  /*05c0*/  VIADD R8, R6, 0xfffffc01 ;  /* 0xfffffc0106087836 */ /* 0x000fcc0000000000 */
[----:B------:R-:W-:Y:S02]  /*05d0*/  @P1 VIADD R11, R13, 0xfff00000 ;  /* 0xfff000000d0b1836 */ /* 0x000fe40000000000 */
[----:B------:R-:W-:Y:S02]  /*05e0*/  @P1 VIADD R8, R6, 0xfffffc02 ;  /* 0xfffffc0206081836 */ /* 0x000fe40000000000 */
[----:B------:R-:W-:-:S03]  /*05f0*/  @P1 IMAD.MOV.U32 R13, RZ, RZ, R11 ;  /* 0x000000ffff0d1224 */ /* 0x000fc600078e000b */
[----:B------:R-:W-:-:S03]  /*0600*/  LOP3.LUT R8, R8, 0x80000000, RZ, 0x3c, !PT ;  /* 0x8000000008087812 */ /* 0x000fc600078e3cff */
[C---:B------:R-:W-:Y:S02]  /*0610*/  DADD R16, R12.reuse, 1 ;  /* 0x3ff000000c107429 */ /* 0x040fe40000000000 */
[----:B------:R-:W-:-:S04]  /*0620*/  DADD R12, R12, -1 ;  /* 0xbff000000c0c7429 */ /* 0x000fc80000000000 */
[----:B------:R-:W0:Y:S02]  /*0630*/  MUFU.RCP64H R15, R17 ;  /* 0x00000011000f7308 */ /* 0x000e240000001800 */
[----:B0-----:R-:W-:-:S08]  /*0640*/  DFMA R10, -R16, R14, 1 ;  /* 0x3ff00000100a742b */ /* 0x001fd0000000010e */
[----:B------:R-:W-:-:S08]  /*0650*/  DFMA R10, R10, R10, R10 ;  /* 0x0000000a0a0a722b */ /* 0x000fd0000000000a */
[----:B------:R-:W-:-:S08]  /*0660*/  DFMA R14, R14, R10, R14 ;  /* 0x0000000a0e0e722b */ /* 0x000fd0000000000e */
[----:B------:R-:W-:-:S08]  /*0670*/  DMUL R10, R12, R14 ;  /* 0x0000000e0c0a7228 */ /* 0x000fd00000000000 */
[----:B------:R-:W-:-:S08]  /*0680*/  DFMA R10, R12, R14, R10 ;  /* 0x0000000e0c0a722b */ /* 0x000fd0000000000a */
[----:B------:R-:W-:-:S08]  /*0690*/  DMUL R22, R10, R10 ;  /* 0x0000000a0a167228 */ /* 0x000fd00000000000 */
[----:B------:R-:W-:Y:S01]  /*06a0*/  DFMA R16, R22, UR4, R18 ;  /* 0x0000000416107c2b */ /* 0x000fe20008000012 */
[----:B------:R-:W-:Y:S01]  /*06b0*/  UMOV UR4, 0x75488a3f ;  /* 0x75488a3f00047882 */ /* 0x000fe20000000000 */
[----:B------:R-:W-:-:S06]  /*06c0*/  UMOV UR5, 0x3ef3b20a ;  /* 0x3ef3b20a00057882 */ /* 0x000fcc0000000000 */
[----:B------:R-:W-:Y:S01]  /*06d0*/  DFMA R16, R22, R16, UR4 ;  /* 0x0000000416107e2b */ /* 0x000fe20008000010 */
[----:B------:R-:W-:Y:S01]  /*06e0*/  UMOV UR4, 0xe4faecd5 ;  /* 0xe4faecd500047882 */ /* 0x000fe20000000000 */
[----:B------:R-:W-:-:S06]  /*06f0*/  UMOV UR5, 0x3f1745cd ;  /* 0x3f1745cd00057882 */ /* 0x000fcc0000000000 */
[----:B------:R-:W-:Y:S01]  /*0700*/  DFMA R16, R22, R16, UR4 ;  /* 0x0000000416107e2b */ /* 0x000fe20008000010 */
[----:B------:R-:W-:Y:S01]  /*0710*/  UMOV UR4, 0x258a578b ;  /* 0x258a578b00047882 */ /* 0x000fe20000000000 */
[----:B------:R-:W-:-:S06]  /*0720*/  UMOV UR5, 0x3f3c71c7 ;  /* 0x3f3c71c700057882 */ /* 0x000fcc0000000000 */
[----:B------:R-:W-:Y:S01]  /*0730*/  DFMA R18, R22, R16, UR4 ;  /* 0x0000000416127e2b */ /* 0x000fe20008000010 */
[----:B------:R-:W-:Y:S01]  /*0740*/  UMOV UR4, 0x9242b910 ;  /* 0x9242b91000047882 */ /* 0x000fe20000000000 */
[----:B------:R-:W-:Y:S01]  /*0750*/  UMOV UR5, 0x3f624924 ;  /* 0x3f62492400057882 */ /* 0x000fe20000000000 */
[----:B------:R-:W-:-:S05]  /*0760*/  DADD R16, R12, -R10 ;  /* 0x000000000c107229 */ /* 0x000fca000000080a */
[----:B------:R-:W-:Y:S01]  /*0770*/  DFMA R18, R22, R18, UR4 ;  /* 0x0000000416127e2b */ /* 0x000fe20008000012 */
[----:B------:R-:W-:Y:S01]  /*0780*/  UMOV UR4, 0x99999dfb ;  /* 0x99999dfb00047882 */ /* 0x000fe20000000000 */
[----:B------:R-:W-:Y:S01]  /*0790*/  UMOV UR5, 0x3f899999 ;  /* 0x3f89999900057882 */ /* 0x000fe20000000000 */
[----:B------:R-:W-:-:S05]  /*07a0*/  DADD R16, R16, R16 ;  /* 0x0000000010107229 */ /* 0x000fca0000000010 */
[----:B------:R-:W-:Y:S01]  /*07b0*/  DFMA R18, R22, R18, UR4 ;  /* 0x0000000416127e2b */ /* 0x000fe20008000012 */
[----:B------:R-:W-:Y:S01]  /*07c0*/  UMOV UR4, 0x55555555 ;  /* 0x5555555500047882 */ /* 0x000fe20000000000 */
[----:B------:R-:W-:Y:S01]  /*07d0*/  UMOV UR5, 0x3fb55555 ;  /* 0x3fb5555500057882 */ /* 0x000fe20000000000 */
[----:B------:R-:W-:-:S05]  /*07e0*/  DFMA R16, R12, -R10, R16 ;  /* 0x8000000a0c10722b */ /* 0x000fca0000000010 */
[----:B------:R-:W-:-:S03]  /*07f0*/  DFMA R12, R22, R18, UR4 ;  /* 0x00000004160c7e2b */ /* 0x000fc60008000012 */
[----:B------:R-:W-:Y:S02]  /*0800*/  DMUL R14, R14, R16 ;  /* 0x000000100e0e7228 */ /* 0x000fe40000000000 */
[----:B------:R-:W-:-:S03]  /*0810*/  DMUL R16, R10, R10 ;  /* 0x0000000a0a107228 */ /* 0x000fc60000000000 */
[----:B------:R-:W-:Y:S01]  /*0820*/  DADD R20, -R12, UR4 ;  /* 0x000000040c147e29 */ /* 0x000fe20008000100 */
[----:B------:R-:W-:Y:S01]  /*0830*/  UMOV UR4, 0xb9e7b0 ;  /* 0x00b9e7b000047882 */ /* 0x000fe20000000000 */
[----:B------:R-:W-:-:S03]  /*0840*/  UMOV UR5, 0x3c46a4cb ;  /* 0x3c46a4cb00057882 */ /* 0x000fc60000000000 */
[----:B------:R-:W-:-:S03]  /*0850*/  DMUL R24, R10, R16 ;  /* 0x000000100a187228 */ /* 0x000fc60000000000 */
[----:B------:R-:W-:Y:S02]  /*0860*/  DFMA R18, R22, R18, R20 ;  /* 0x000000121612722b */ /* 0x000fe40000000014 */
[----:B------:R-:W-:Y:S01]  /*0870*/  DFMA R20, R10, R10, -R16 ;  /* 0x0000000a0a14722b */ /* 0x000fe20000000810 */
[----:B------:R-:W-:Y:S02]  /*0880*/  VIADD R23, R15, 0x100000 ;  /* 0x001000000f177836 */ /* 0x000fe40000000000 */
[----:B------:R-:W-:-:S06]  /*0890*/  IMAD.MOV.U32 R22, RZ, RZ, R14 ;  /* 0x000000ffff167224 */ /* 0x000fcc00078e000e */
[----:B------:R-:W-:Y:S02]  /*08a0*/  DFMA R20, R10, R22, R20 ;  /* 0x000000160a14722b */ /* 0x000fe40000000014 */
[----:B------:R-:W-:Y:S01]  /*08b0*/  DADD R22, R18, -UR4 ;  /* 0x8000000412167e29 */ /* 0x000fe20008000000 */
[----:B------:R-:W-:Y:S01]  /*08c0*/  UMOV UR4, 0x80000000 ;  /* 0x8000000000047882 */ /* 0x000fe20000000000 */
[----:B------:R-:W-:Y:S01]  /*08d0*/  DFMA R18, R10, R16, -R24 ;  /* 0x000000100a12722b */ /* 0x000fe20000000818 */
[----:B------:R-:W-:Y:S02]  /*08e0*/  UMOV UR5, 0x43300000 ;  /* 0x4330000000057882 */ /* 0x000fe40000000000 */
[----:B------:R-:W-:Y:S01]  /*08f0*/  DADD R8, R8, -UR4 ;  /* 0x8000000408087e29 */ /* 0x000fe20008000000 */
[----:B------:R-:W-:Y:S01]  /*0900*/  UMOV UR4, 0xfefa39ef ;  /* 0xfefa39ef00047882 */ /* 0x000fe20000000000 */
[----:B------:R-:W-:-:S03]  /*0910*/  UMOV UR5, 0x3fe62e42 ;  /* 0x3fe62e4200057882 */ /* 0x000fc60000000000 */
[----:B------:R-:W-:Y:S02]  /*0920*/  DFMA R18, R14, R16, R18 ;  /* 0x000000100e12722b */ /* 0x000fe40000000012 */
[----:B------:R-:W-:-:S06]  /*0930*/  DADD R16, R12, R22 ;  /* 0x000000000c107229 */ /* 0x000fcc0000000016 */
[----:B------:R-:W-:Y:S02]  /*0940*/  DFMA R18, R10, R20, R18 ;  /* 0x000000140a12722b */ /* 0x000fe40000000012 */
[----:B------:R-:W-:Y:S02]  /*0950*/  DADD R20, R12, -R16 ;  /* 0x000000000c147229 */ /* 0x000fe40000000810 */
[----:B------:R-:W-:-:S06]  /*0960*/  DMUL R12, R16, R24 ;  /* 0x00000018100c7228 */ /* 0x000fcc0000000000 */
[----:B------:R-:W-:Y:S02]  /*0970*/  DADD R22, R22, R20 ;  /* 0x0000000016167229 */ /* 0x000fe40000000014 */
[----:B------:R-:W-:-:S08]  /*0980*/  DFMA R20, R16, R24, -R12 ;  /* 0x000000181014722b */ /* 0x000fd0000000080c */
[----:B------:R-:W-:-:S08]  /*0990*/  DFMA R18, R16, R18, R20 ;  /* 0x000000121012722b */ /* 0x000fd00000000014 */
[----:B------:R-:W-:-:S08]  /*09a0*/  DFMA R22, R22, R24, R18 ;  /* 0x000000181616722b */ /* 0x000fd00000000012 */
[----:B------:R-:W-:-:S08]  /*09b0*/  DADD R18, R12, R22 ;  /* 0x000000000c127229 */ /* 0x000fd00000000016 */
[--C-:B------:R-:W-:Y:S02]  /*09c0*/  DADD R16, R10, R18.reuse ;  /* 0x000000000a107229 */ /* 0x100fe40000000012 */
[----:B------:R-:W-:-:S06]  /*09d0*/  DADD R12, R12, -R18 ;  /* 0x000000000c0c7229 */ /* 0x000fcc0000000812 */
[----:B------:R-:W-:Y:S02]  /*09e0*/  DADD R10, R10, -R16 ;  /* 0x000000000a0a7229 */ /* 0x000fe40000000810 */
[----:B------:R-:W-:-:S06]  /*09f0*/  DADD R12, R22, R12 ;  /* 0x00000000160c7229 */ /* 0x000fcc000000000c */
[----:B------:R-:W-:-:S08]  /*0a00*/  DADD R10, R18, R10 ;  /* 0x00000000120a7229 */ /* 0x000fd0000000000a */
[----:B------:R-:W-:-:S08]  /*0a10*/  DADD R10, R12, R10 ;  /* 0x000000000c0a7229 */ /* 0x000fd0000000000a */
[----:B------:R-:W-:-:S08]  /*0a20*/  DADD R14, R14, R10 ;  /* 0x000000000e0e7229 */ /* 0x000fd0000000000a */
[----:B------:R-:W-:-:S08]  /*0a30*/  DADD R10, R16, R14 ;  /* 0x00000000100a7229 */ /* 0x000fd0000000000e */
[--C-:B------:R-:W-:Y:S02]  /*0a40*/  DFMA R6, R8, UR4, R10.reuse ;  /* 0x0000000408067c2b */ /* 0x100fe4000800000a */
[----:B------:R-:W-:-:S06]  /*0a50*/  DADD R16, R16, -R10 ;  /* 0x0000000010107229 */ /* 0x000fcc000000080a */
[----:B------:R-:W-:Y:S02]  /*0a60*/  DFMA R12, R8, -UR4, R6 ;  /* 0x80000004080c7c2b */ /* 0x000fe40008000006 */
[----:B------:R-:W-:-:S06]  /*0a70*/  DADD R16, R14, R16 ;  /* 0x000000000e107229 */ /* 0x000fcc0000000010 */
[----:B------:R-:W-:-:S08]  /*0a80*/  DADD R12, -R10, R12 ;  /* 0x000000000a0c7229 */ /* 0x000fd0000000010c */
[----:B------:R-:W-:-:S08]  /*0a90*/  DADD R12, R16, -R12 ;  /* 0x00000000100c7229 */ /* 0x000fd0000000080c */
[----:B------:R-:W-:-:S08]  /*0aa0*/  DFMA R12, R8, UR8, R12 ;  /* 0x00000008080c7c2b */ /* 0x000fd0000800000c */
[----:B------:R-:W-:-:S08]  /*0ab0*/  DADD R8, R6, R12 ;  /* 0x0000000006087229 */ /* 0x000fd0000000000c */
[----:B------:R-:W-:Y:S02]  /*0ac0*/  DADD R10, R6, -R8 ;  /* 0x00000000060a7229 */ /* 0x000fe40000000808 */
[----:B------:R-:W-:-:S06]  /*0ad0*/  DMUL R6, R8, 2 ;  /* 0x4000000008067828 */ /* 0x000fcc0000000000 */
[----:B------:R-:W-:Y:S02]  /*0ae0*/  DADD R12, R12, R10 ;  /* 0x000000000c0c7229 */ /* 0x000fe4000000000a */
[----:B------:R-:W-:Y:S01]  /*0af0*/  DFMA R8, R8, 2, -R6 ;  /* 0x400000000808782b */ /* 0x000fe20000000806 */
[----:B------:R-:W-:Y:S02]  /*0b00*/  IMAD.MOV.U32 R10, RZ, RZ, 0x652b82fe ;  /* 0x652b82feff0a7424 */ /* 0x000fe400078e00ff */
[----:B------:R-:W-:-:S05]  /*0b10*/  IMAD.MOV.U32 R11, RZ, RZ, 0x3ff71547 ;  /* 0x3ff71547ff0b7424 */ /* 0x000fca00078e00ff */
[----:B------:R-:W-:-:S08]  /*0b20*/  DFMA R12, R12, 2, R8 ;  /* 0x400000000c0c782b */ /* 0x000fd00000000008 */
[----:B------:R-:W-:-:S08]  /*0b30*/  DADD R8, R6, R12 ;  /* 0x0000000006087229 */ /* 0x000fd0000000000c */
[----:B------:R-:W-:Y:S02]  /*0b40*/  DFMA R10, R8, R10, 6.75539944105574400000e+15 ;  /* 0x43380000080a742b */ /* 0x000fe4000000000a */
[----:B------:R-:W-:Y:S01]  /*0b50*/  FSETP.GEU.AND P0, PT, |R9|, 4.1917929649353027344, PT ;  /* 0x4086232b0900780b */ /* 0x000fe20003f0e200 */
[----:B------:R-:W-:-:S05]  /*0b60*/  DADD R6, R6, -R8 ;  /* 0x0000000006067229 */ /* 0x000fca0000000808 */
[----:B------:R-:W-:-:S03]  /*0b70*/  DADD R14, R10, -6.75539944105574400000e+15 ;  /* 0xc33800000a0e7429 */ /* 0x000fc60000000000 */
[----:B------:R-:W-:-:S05]  /*0b80*/  DADD R12, R12, R6 ;  /* 0x000000000c0c7229 */ /* 0x000fca0000000006 */
[----:B------:R-:W-:Y:S01]  /*0b90*/  DFMA R16, R14, -UR4, R8 ;  /* 0x800000040e107c2b */ /* 0x000fe20008000008 */
[----:B------:R-:W-:Y:S01]  /*0ba0*/  UMOV UR4, 0x3b39803f ;  /* 0x3b39803f00047882 */ /* 0x000fe20000000000 */
[----:B------:R-:W-:-:S06]  /*0bb0*/  UMOV UR5, 0x3c7abc9e ;  /* 0x3c7abc9e00057882 */ /* 0x000fcc0000000000 */
[----:B------:R-:W-:Y:S01]  /*0bc0*/  DFMA R14, R14, -UR4, R16 ;  /* 0x800000040e0e7c2b */ /* 0x000fe20008000010 */
[----:B------:R-:W-:Y:S01]  /*0bd0*/  UMOV UR4, 0x69ce2bdf ;  /* 0x69ce2bdf00047882 */ /* 0x000fe20000000000 */
[----:B------:R-:W-:Y:S01]  /*0be0*/  IMAD.MOV.U32 R16, RZ, RZ, -0x35dec16 ;  /* 0xfca213eaff107424 */ /* 0x000fe200078e00ff */
[----:B------:R-:W-:Y:S01]  /*0bf0*/  UMOV UR5, 0x3e5ade15 ;  /* 0x3e5ade1500057882 */ /* 0x000fe20000000000 */
[----:B------:R-:W-:-:S06]  /*0c00*/  IMAD.MOV.U32 R17, RZ, RZ, 0x3e928af3 ;  /* 0x3e928af3ff117424 */ /* 0x000fcc00078e00ff */
        /* <DEDUP_REMOVED lines=24> */
[----:B------:R-:W-:-:S08]  /*0d90*/  DFMA R16, R14, R16, UR4 ;  /* 0x000000040e107e2b */ /* 0x000fd00008000010 */
[----:B------:R-:W-:-:S08]  /*0da0*/  DFMA R16, R14, R16, 1 ;  /* 0x3ff000000e10742b */ /* 0x000fd00000000010 */
[----:B------:R-:W-:-:S10]  /*0db0*/  DFMA R14, R14, R16, 1 ;  /* 0x3ff000000e0e742b */ /* 0x000fd40000000010 */
[----:B------:R-:W-:Y:S01]  /*0dc0*/  LEA R7, R10, R15, 0x14 ;  /* 0x0000000f0a077211 */ /* 0x000fe200078ea0ff */
[----:B------:R-:W-:Y:S01]  /*0dd0*/  IMAD.MOV.U32 R6, RZ, RZ, R14 ;  /* 0x000000ffff067224 */ /* 0x000fe200078e000e */
[----:B------:R-:W-:Y:S06]  /*0de0*/  @!P0 BRA `(.L_x_5) ;  /* 0x0000000000308947 */ /* 0x000fec0003800000 */
[----:B------:R-:W-:Y:S01]  /*0df0*/  FSETP.GEU.AND P1, PT, |R9|, 4.2275390625, PT ;  /* 0x408748000900780b */ /* 0x000fe20003f2e200 */
[C---:B------:R-:W-:Y:S02]  /*0e00*/  DADD R16, R8.reuse, +INF ;  /* 0x7ff0000008107429 */ /* 0x040fe40000000000 */
[----:B------:R-:W-:-:S08]  /*0e10*/  DSETP.GEU.AND P0, PT, R8, RZ, PT ;  /* 0x000000ff0800722a */ /* 0x000fd00003f0e000 */
[----:B------:R-:W-:Y:S02]  /*0e20*/  FSEL R7, R17, RZ, P0 ;  /* 0x000000ff11077208 */ /* 0x000fe40000000000 */
[----:B------:R-:W-:-:S04]  /*0e30*/  @!P1 LEA.HI R6, R10, R10, RZ, 0x1 ;  /* 0x0000000a0a069211 */ /* 0x000fc800078f08ff */
[----:B------:R-:W-:Y:S02]  /*0e40*/  @!P1 SHF.R.S32.HI R9, RZ, 0x1, R6 ;  /* 0x00000001ff099819 */ /* 0x000fe40000011406 */
[----:B------:R-:W-:-:S03]  /*0e50*/  FSEL R6, R16, RZ, P0 ;  /* 0x000000ff10067208 */ /* 0x000fc60000000000 */
[----:B------:R-:W-:Y:S02]  /*0e60*/  @!P1 IMAD.IADD R8, R10, 0x1, -R9 ;  /* 0x000000010a089824 */ /* 0x000fe400078e0a09 */
[----:B------:R-:W-:-:S03]  /*0e70*/  @!P1 IMAD R15, R9, 0x100000, R15 ;  /* 0x00100000090f9824 */ /* 0x000fc600078e020f */
[----:B------:R-:W-:Y:S02]  /*0e80*/  @!P1 LEA R9, R8, 0x3ff00000, 0x14 ;  /* 0x3ff0000008099811 */ /* 0x000fe400078ea0ff */
[----:B------:R-:W-:-:S06]  /*0e90*/  @!P1 MOV R8, RZ ;  /* 0x000000ff00089202 */ /* 0x000fcc0000000f00 */
[----:B------:R-:W-:-:S11]  /*0ea0*/  @!P1 DMUL R6, R14, R8 ;  /* 0x000000080e069228 */ /* 0x000fd60000000000 */
.L_x_5:
[----:B------:R-:W-:Y:S02]  /*0eb0*/  DFMA R12, R12, R6, R6 ;  /* 0x000000060c0c722b */ /* 0x000fe40000000006 */
[----:B------:R-:W-:-:S08]  /*0ec0*/  DSETP.NEU.AND P0, PT, |R6|, +INF , PT ;  /* 0x7ff000000600742a */ /* 0x000fd00003f0d200 */
[----:B------:R-:W-:Y:S01]  /*0ed0*/  FSEL R8, R6, R12, !P0 ;  /* 0x0000000c06087208 */ /* 0x000fe20004000000 */
[----:B------:R-:W-:Y:S01]  /*0ee0*/  IMAD.MOV.U32 R6, RZ, RZ, R0 ;  /* 0x000000ffff067224 */ /* 0x000fe200078e0000 */
[----:B------:R-:W-:Y:S01]  /*0ef0*/  FSEL R9, R7, R13, !P0 ;  /* 0x0000000d07097208 */ /* 0x000fe20004000000 */
[----:B------:R-:W-:-:S04]  /*0f00*/  IMAD.MOV.U32 R7, RZ, RZ, 0x0 ;  /* 0x00000000ff077424 */ /* 0x000fc800078e00ff */
[----:B------:R-:W-:Y:S05]  /*0f10*/  RET.REL.NODEC R6 `(squaredLossKernel) ;  /* 0xfffffff006387950 */ /* 0x000fea0003c3ffff */
.L_x_6:
[----:B------:R-:W-:-:S00]  /*0f20*/  BRA `(.L_x_6) ;  /* 0xfffffffc00fc7947 */ /* 0x000fc0000383ffff */
[----:B------:R-:W-:-:S00]  /*0f30*/  NOP ;  /* 0x0000000000007918 */ /* 0x000fc00000000000 */
        /* <DEDUP_REMOVED lines=12> */
.L_x_7:


//--------------------- .nv.shared.squaredLossKernel --------------------------
	.section	.nv.shared.squaredLossKernel,"aw",@nobits
	.sectionflags	@""
	.align	16
	.zero		1024


//--------------------- .nv.shared.reserved.0     --------------------------
	.section	.nv.shared.reserved.0,"aw",@nobits
	.weak		__nv_reservedSMEM_offset_0_alias
	.size		__nv_reservedSMEM_offset_0_alias, 0, 64
	.other		__nv_reservedSMEM_offset_0_alias,@"STO_CUDA_RESERVED_SHARED STV_DEFAULT"
__nv_reservedSMEM_offset_0_alias:
	.zero		0
	.zero		64


//--------------------- .nv.constant0.squaredLossKernel --------------------------
	.section	.nv.constant0.squaredLossKernel,"a",@progbits
	.sectionflags	@""
	.align	4
.nv.constant0.squaredLossKernel:
	.zero		936


//--------------------- SYMBOLS --------------------------

	.type		.nv.reservedSmem.offset0,@object
	.size		.nv.reservedSmem.offset0,0x4
	.type		.nv.reservedSmem.cap,@object
	.size		.nv.reservedSmem.cap,0x4
